	.headerflags	@"EF_CUDA_TEXMODE_UNIFIED EF_CUDA_64BIT_ADDRESS EF_CUDA_ACCELERATORS EF_CUDA_SM90 EF_CUDA_VIRTUAL_SM(EF_CUDA_SM90)"
	.elftype	@"ET_EXEC"


//--------------------- .nv.info                  --------------------------
	.section	.nv.info,"",@"SHT_CUDA_INFO"
	.align	4


	//----- nvinfo : EIATTR_REGCOUNT
	.align		4
        /*0000*/ 	.byte	0x04, 0x2f
        /*0002*/ 	.short	(.L_1 - .L_0)
	.align		4
.L_0:
        /*0004*/ 	.word	index@(triton_poi_fused_max_pool2d_with_indices_18)
        /*0008*/ 	.word	0x00000020


	//----- nvinfo : EIATTR_MIN_STACK_SIZE
	.align		4
.L_1:
        /*000c*/ 	.byte	0x04, 0x12
        /*000e*/ 	.short	(.L_3 - .L_2)
	.align		4
.L_2:
        /*0010*/ 	.word	index@(triton_poi_fused_max_pool2d_with_indices_18)
        /*0014*/ 	.word	0x00000008


	//----- nvinfo : EIATTR_FRAME_SIZE
	.align		4
.L_3:
        /*0018*/ 	.byte	0x04, 0x11
        /*001a*/ 	.short	(.L_5 - .L_4)
	.align		4
.L_4:
        /*001c*/ 	.word	index@(triton_poi_fused_max_pool2d_with_indices_18)
        /*0020*/ 	.word	0x00000008


	//----- nvinfo : EIATTR_MIN_STACK_SIZE
	.align		4
.L_5:
        /*0024*/ 	.byte	0x04, 0x12
        /*0026*/ 	.short	(.L_7 - .L_6)
	.align		4
.L_6:
        /*0028*/ 	.word	index@(triton_poi_fused_max_pool2d_with_indices_18)
        /*002c*/ 	.word	0x00000008
.L_7:


//--------------------- .nv.info.triton_poi_fused_max_pool2d_with_indices_18 --------------------------
	.section	.nv.info.triton_poi_fused_max_pool2d_with_indices_18,"",@"SHT_CUDA_INFO"
	.sectionflags	@""
	.align	4


	//----- nvinfo : EIATTR_CUDA_API_VERSION
	.align		4
        /*0000*/ 	.byte	0x04, 0x37
        /*0002*/ 	.short	(.L_9 - .L_8)
.L_8:
        /*0004*/ 	.word	0x0000007c


	//----- nvinfo : EIATTR_KPARAM_INFO
	.align		4
.L_9:
        /*0008*/ 	.byte	0x04, 0x17
        /*000a*/ 	.short	(.L_11 - .L_10)
.L_10:
        /*000c*/ 	.word	0x00000000
        /*0010*/ 	.short	0x0002
        /*0012*/ 	.short	0x0010
        /*0014*/ 	.byte	0x00, 0xf0, 0x11, 0x00


	//----- nvinfo : EIATTR_KPARAM_INFO
	.align		4
.L_11:
        /*0018*/ 	.byte	0x04, 0x17
        /*001a*/ 	.short	(.L_13 - .L_12)
.L_12:
        /*001c*/ 	.word	0x00000000
        /*0020*/ 	.short	0x0001
        /*0022*/ 	.short	0x0008
        /*0024*/ 	.byte	0x00, 0xf4, 0x21, 0x00


	//----- nvinfo : EIATTR_KPARAM_INFO
	.align		4
.L_13:
        /*0028*/ 	.byte	0x04, 0x17
        /*002a*/ 	.short	(.L_15 - .L_14)
.L_14:
        /*002c*/ 	.word	0x00000000
        /*0030*/ 	.short	0x0000
        /*0032*/ 	.short	0x0000
        /*0034*/ 	.byte	0x00, 0xf4, 0x21, 0x00


	//----- nvinfo : EIATTR_SPARSE_MMA_MASK
	.align		4
.L_15:
        /*0038*/ 	.byte	0x03, 0x50
        /*003a*/ 	.short	0x0000


	//----- nvinfo : EIATTR_MAXREG_COUNT
	.align		4
        /*003c*/ 	.byte	0x03, 0x1b
        /*003e*/ 	.short	0x00ff


	//----- nvinfo : EIATTR_EXIT_INSTR_OFFSETS
	.align		4
        /*0040*/ 	.byte	0x04, 0x1c
        /*0042*/ 	.short	(.L_17 - .L_16)


	//   ....[0]....
.L_16:
        /*0044*/ 	.word	0x00001b90


	//----- nvinfo : EIATTR_REQNTID
	.align		4
.L_17:
        /*0048*/ 	.byte	0x04, 0x10
        /*004a*/ 	.short	(.L_19 - .L_18)
.L_18:
        /*004c*/ 	.word	0x00000080
        /*0050*/ 	.word	0x00000001
        /*0054*/ 	.word	0x00000001


	//----- nvinfo : EIATTR_CBANK_PARAM_SIZE
	.align		4
.L_19:
        /*0058*/ 	.byte	0x03, 0x19
        /*005a*/ 	.short	0x0014


	//----- nvinfo : EIATTR_PARAM_CBANK
	.align		4
        /*005c*/ 	.byte	0x04, 0x0a
        /*005e*/ 	.short	(.L_21 - .L_20)
	.align		4
.L_20:
        /*0060*/ 	.word	index@(.nv.constant0.triton_poi_fused_max_pool2d_with_indices_18)
        /*0064*/ 	.short	0x0210
        /*0066*/ 	.short	0x0014


	//----- nvinfo : EIATTR_SW_WAR
	.align		4
.L_21:
        /*0068*/ 	.byte	0x04, 0x36
        /*006a*/ 	.short	(.L_23 - .L_22)
.L_22:
        /*006c*/ 	.word	0x00000008
.L_23:


//--------------------- .nv.callgraph             --------------------------
	.section	.nv.callgraph,"",@"SHT_CUDA_CALLGRAPH"
	.align	4
	.sectionentsize	8
	.align		4
        /*0000*/ 	.word	0x00000000
	.align		4
        /*0004*/ 	.word	0xffffffff
	.align		4
        /*0008*/ 	.word	0x00000000
	.align		4
        /*000c*/ 	.word	0xfffffffe
	.align		4
        /*0010*/ 	.word	0x00000000
	.align		4
        /*0014*/ 	.word	0xfffffffd
	.align		4
        /*0018*/ 	.word	0x00000000
	.align		4
        /*001c*/ 	.word	0xfffffffc


//--------------------- .text.triton_poi_fused_max_pool2d_with_indices_18 --------------------------
	.section	.text.triton_poi_fused_max_pool2d_with_indices_18,"ax",@progbits
	.align	128
        .global         triton_poi_fused_max_pool2d_with_indices_18
        .type           triton_poi_fused_max_pool2d_with_indices_18,@function
        .size           triton_poi_fused_max_pool2d_with_indices_18,(.L_x_1 - triton_poi_fused_max_pool2d_with_indices_18)
        .other          triton_poi_fused_max_pool2d_with_indices_18,@"STO_CUDA_ENTRY STV_DEFAULT"
triton_poi_fused_max_pool2d_with_indices_18:
.text.triton_poi_fused_max_pool2d_with_indices_18:
[----:B------:R-:W0:Y:S01]  /*0000*/  LDC R1, c[0x0][0x28] ;  /* 0x00000a00ff017b82 */ /* 0x000e220000000800 */
[----:B------:R-:W1:Y:S07]  /*0010*/  S2R R0, SR_TID.X ;  /* 0x0000000000007919 */ /* 0x000e6e0000002100 */
[----:B------:R-:W2:Y:S01]  /*0020*/  LDC.64 R14, c[0x0][0x210] ;  /* 0x00008400ff0e7b82 */ /* 0x000ea20000000a00 */
[----:B------:R-:W-:Y:S01]  /*0030*/  ULDC.64 UR4, c[0x0][0x208] ;  /* 0x0000820000047ab9 */ /* 0x000fe20000000a00 */
[----:B0-----:R-:W-:Y:S01]  /*0040*/  VIADD R1, R1, 0xfffffff8 ;  /* 0xfffffff801017836 */ /* 0x001fe20000000000 */
[----:B------:R-:W0:Y:S01]  /*0050*/  S2R R3, SR_CTAID.X ;  /* 0x0000000000037919 */ /* 0x000e220000002500 */
[----:B-1----:R-:W-:Y:S01]  /*0060*/  IMAD.SHL.U32 R0, R0, 0x4, RZ ;  /* 0x0000000400007824 */ /* 0x002fe200078e00ff */
[----:B0-----:R-:W-:-:S04]  /*0070*/  SHF.R.S32.HI R2, RZ, 0x15, R3 ;  /* 0x00000015ff027819 */ /* 0x001fc80000011403 */
[----:B------:R-:W-:-:S05]  /*0080*/  LOP3.LUT R0, R0, 0x1fc, RZ, 0xc0, !PT ;  /* 0x000001fc00007812 */ /* 0x000fca00078ec0ff */
[----:B------:R-:W-:Y:S01]  /*0090*/  IMAD R28, R3, 0x400, R0 ;  /* 0x00000400031c7824 */ /* 0x000fe200078e0200 */
[----:B------:R-:W-:-:S03]  /*00a0*/  SGXT R3, R2, 0x1 ;  /* 0x000000010203781a */ /* 0x000fc60000000200 */
[----:B------:R-:W-:Y:S01]  /*00b0*/  IMAD.HI R4, R28, 0x66666667, RZ ;  /* 0x666666671c047827 */ /* 0x000fe200078e02ff */
[----:B------:R-:W-:-:S03]  /*00c0*/  LEA.HI R0, R3, R28, RZ, 0x9 ;  /* 0x0000001c03007211 */ /* 0x000fc600078f48ff */
[----:B------:R-:W-:Y:S01]  /*00d0*/  IMAD.HI R2, R28, 0x51eb851f, RZ ;  /* 0x51eb851f1c027827 */ /* 0x000fe200078e02ff */
[----:B------:R-:W-:Y:S02]  /*00e0*/  SHF.R.U32.HI R5, RZ, 0x1f, R4 ;  /* 0x0000001fff057819 */ /* 0x000fe40000011604 */
[----:B------:R-:W-:Y:S02]  /*00f0*/  SHF.R.S32.HI R26, RZ, 0x9, R0 ;  /* 0x00000009ff1a7819 */ /* 0x000fe40000011400 */
[----:B------:R-:W-:Y:S02]  /*0100*/  LEA.HI.SX32 R4, R4, R5, 0x15 ;  /* 0x0000000504047211 */ /* 0x000fe400078faaff */
[----:B------:R-:W-:Y:S01]  /*0110*/  SHF.R.U32.HI R5, RZ, 0x1f, R2 ;  /* 0x0000001fff057819 */ /* 0x000fe20000011602 */
[----:B------:R-:W-:-:S03]  /*0120*/  IMAD.HI R8, R26, 0x66666667, RZ ;  /* 0x666666671a087827 */ /* 0x000fc600078e02ff */
[----:B------:R-:W-:Y:S01]  /*0130*/  LEA.HI R7, R2, R5, RZ, 0x12 ;  /* 0x0000000502077211 */ /* 0x000fe200078f90ff */
[----:B------:R-:W-:Y:S01]  /*0140*/  IMAD.HI R6, R4, 0x66666667, RZ ;  /* 0x6666666704067827 */ /* 0x000fe200078e02ff */
[----:B------:R-:W-:Y:S02]  /*0150*/  SHF.R.U32.HI R11, RZ, 0x1f, R8 ;  /* 0x0000001fff0b7819 */ /* 0x000fe40000011608 */
[----:B------:R-:W-:Y:S02]  /*0160*/  LOP3.LUT R5, R0, 0xfffffe00, RZ, 0xc0, !PT ;  /* 0xfffffe0000057812 */ /* 0x000fe400078ec0ff */
[----:B------:R-:W-:Y:S02]  /*0170*/  SHF.R.U32.HI R9, RZ, 0x1f, R6 ;  /* 0x0000001fff097819 */ /* 0x000fe40000011606 */
[----:B------:R-:W-:Y:S01]  /*0180*/  LEA.HI.SX32 R11, R8, R11, 0x1e ;  /* 0x0000000b080b7211 */ /* 0x000fe200078ff2ff */
[----:B------:R-:W-:Y:S01]  /*0190*/  IMAD.IADD R0, R28, 0x1, -R5 ;  /* 0x000000011c007824 */ /* 0x000fe200078e0a05 */
[----:B------:R-:W-:-:S03]  /*01a0*/  LEA.HI.SX32 R9, R6, R9, 0x1e ;  /* 0x0000000906097211 */ /* 0x000fc600078ff2ff */
[----:B------:R-:W-:Y:S01]  /*01b0*/  IMAD R26, R11, -0xa, R26 ;  /* 0xfffffff60b1a7824 */ /* 0x000fe200078e021a */
[----:B------:R-:W-:Y:S01]  /*01c0*/  CS2R R10, SRZ ;  /* 0x00000000000a7805 */ /* 0x000fe2000001ff00 */
[----:B------:R-:W-:Y:S02]  /*01d0*/  IMAD R7, R7, 0x200000, R0 ;  /* 0x0020000007077824 */ /* 0x000fe400078e0200 */
[----:B------:R-:W-:Y:S01]  /*01e0*/  IMAD R12, R9, -0xa, R4 ;  /* 0xfffffff6090c7824 */ /* 0x000fe200078e0204 */
[C---:B------:R-:W-:Y:S01]  /*01f0*/  ISETP.GT.AND P3, PT, R26.reuse, RZ, PT ;  /* 0x000000ff1a00720c */ /* 0x040fe20003f64270 */
[C---:B------:R-:W-:Y:S01]  /*0200*/  IMAD R7, R26.reuse, 0xe00, R7 ;  /* 0x00000e001a077824 */ /* 0x040fe200078e0207 */
[----:B------:R-:W-:Y:S02]  /*0210*/  ISETP.GT.AND P1, PT, R26, -0x1, PT ;  /* 0xffffffff1a00780c */ /* 0x000fe40003f24270 */
[----:B------:R-:W-:Y:S02]  /*0220*/  CS2R R8, SRZ ;  /* 0x0000000000087805 */ /* 0x000fe4000001ff00 */
[C---:B------:R-:W-:Y:S01]  /*0230*/  ISETP.GT.AND P0, PT, R12.reuse, RZ, P3 ;  /* 0x000000ff0c00720c */ /* 0x040fe20001f04270 */
[C---:B------:R-:W-:Y:S01]  /*0240*/  IMAD R13, R12.reuse, 0x38000, R7 ;  /* 0x000380000c0d7824 */ /* 0x040fe200078e0207 */
[----:B------:R-:W-:-:S02]  /*0250*/  ISETP.GT.AND P1, PT, R12, RZ, P1 ;  /* 0x000000ff0c00720c */ /* 0x000fc40000f24270 */
[----:B------:R-:W-:Y:S02]  /*0260*/  CS2R R4, SRZ ;  /* 0x0000000000047805 */ /* 0x000fe4000001ff00 */
[----:B------:R-:W-:Y:S01]  /*0270*/  CS2R R6, SRZ ;  /* 0x0000000000067805 */ /* 0x000fe2000001ff00 */
[C---:B------:R-:W-:Y:S02]  /*0280*/  VIADD R20, R13.reuse, 0xffff7e00 ;  /* 0xffff7e000d147836 */ /* 0x040fe40000000000 */
[----:B------:R-:W-:Y:S02]  /*0290*/  VIADD R22, R13, 0xffff8000 ;  /* 0xffff80000d167836 */ /* 0x000fe40000000000 */
[----:B--2---:R-:W-:-:S04]  /*02a0*/  IMAD.WIDE R20, R20, 0x4, R14 ;  /* 0x0000000414147825 */ /* 0x004fc800078e020e */
[----:B------:R-:W-:Y:S01]  /*02b0*/  IMAD.WIDE R22, R22, 0x4, R14 ;  /* 0x0000000416167825 */ /* 0x000fe200078e020e */
[----:B------:R-:W2:Y:S04]  /*02c0*/  @P0 LDG.E.128 R8, desc[UR4][R20.64] ;  /* 0x0000000414080981 */ /* 0x000ea8000c1e1d00 */
[----:B------:R-:W3:Y:S01]  /*02d0*/  @P1 LDG.E.128 R4, desc[UR4][R22.64] ;  /* 0x0000000416041981 */ /* 0x000ee2000c1e1d00 */
[----:B------:R-:W-:-:S03]  /*02e0*/  VIADD R2, R28, 0x200 ;  /* 0x000002001c027836 */ /* 0x000fc60000000000 */
[----:B------:R0:W-:Y:S01]  /*02f0*/  STL [R1], R28 ;  /* 0x0000001c01007387 */ /* 0x0001e20000100800 */
[----:B------:R-:W-:-:S04]  /*0300*/  IMAD.HI R17, R2, 0x51eb851f, RZ ;  /* 0x51eb851f02117827 */ /* 0x000fc800078e02ff */
[----:B------:R-:W-:Y:S01]  /*0310*/  IMAD.HI R16, R2, 0x66666667, RZ ;  /* 0x6666666702107827 */ /* 0x000fe200078e02ff */
[----:B------:R-:W-:Y:S02]  /*0320*/  LEA.HI R2, R3, R2, RZ, 0x9 ;  /* 0x0000000203027211 */ /* 0x000fe400078f48ff */
[----:B------:R-:W-:Y:S02]  /*0330*/  SHF.R.U32.HI R14, RZ, 0x1f, R17 ;  /* 0x0000001fff0e7819 */ /* 0x000fe40000011611 */
[----:B------:R-:W-:Y:S01]  /*0340*/  SHF.R.U32.HI R19, RZ, 0x1f, R16 ;  /* 0x0000001fff137819 */ /* 0x000fe20000011610 */
[----:B0-----:R-:W0:Y:S01]  /*0350*/  LDC.64 R28, c[0x0][0x210] ;  /* 0x00008400ff1c7b82 */ /* 0x001e220000000a00 */
[----:B------:R-:W-:Y:S02]  /*0360*/  SHF.R.S32.HI R27, RZ, 0x9, R2 ;  /* 0x00000009ff1b7819 */ /* 0x000fe40000011402 */
[----:B------:R-:W-:Y:S02]  /*0370*/  LEA.HI R17, R17, R14, RZ, 0x12 ;  /* 0x0000000e11117211 */ /* 0x000fe400078f90ff */
[----:B------:R-:W-:-:S03]  /*0380*/  LEA.HI.SX32 R14, R16, R19, 0x15 ;  /* 0x00000013100e7211 */ /* 0x000fc600078faaff */
[----:B------:R-:W-:Y:S01]  /*0390*/  IMAD R0, R17, 0x200000, R0 ;  /* 0x0020000011007824 */ /* 0x000fe200078e0200 */
[----:B--2---:R-:W-:Y:S02]  /*03a0*/  SEL R15, R8, 0xff800000, P0 ;  /* 0xff800000080f7807 */ /* 0x004fe40000000000 */
[----:B------:R-:W-:Y:S02]  /*03b0*/  SEL R11, R11, 0xff800000, P0 ;  /* 0xff8000000b0b7807 */ /* 0x000fe40000000000 */
[----:B---3--:R-:W-:Y:S02]  /*03c0*/  SEL R18, R4, 0xff800000, P1 ;  /* 0xff80000004127807 */ /* 0x008fe40000800000 */
[----:B------:R-:W-:Y:S02]  /*03d0*/  SEL R4, R9, 0xff800000, P0 ;  /* 0xff80000009047807 */ /* 0x000fe40000000000 */
[----:B------:R-:W-:Y:S02]  /*03e0*/  FSETP.GT.AND P2, PT, R18, R15, PT ;  /* 0x0000000f1200720b */ /* 0x000fe40003f44000 */
[----:B------:R-:W-:Y:S01]  /*03f0*/  SEL R3, R5, 0xff800000, P1 ;  /* 0xff80000005037807 */ /* 0x000fe20000800000 */
[----:B------:R-:W-:Y:S01]  /*0400*/  IMAD.HI R5, R14, 0x66666667, RZ ;  /* 0x666666670e057827 */ /* 0x000fe200078e02ff */
[----:B------:R-:W-:-:S02]  /*0410*/  SEL R9, R10, 0xff800000, P0 ;  /* 0xff8000000a097807 */ /* 0x000fc40000000000 */
[----:B------:R-:W-:Y:S01]  /*0420*/  SEL R20, R7, 0xff800000, P1 ;  /* 0xff80000007147807 */ /* 0x000fe20000800000 */
[----:B------:R-:W-:Y:S01]  /*0430*/  IMAD.HI R7, R27, 0x66666667, RZ ;  /* 0x666666671b077827 */ /* 0x000fe200078e02ff */
[----:B------:R-:W-:Y:S02]  /*0440*/  FSETP.GT.AND P0, PT, R3, R4, PT ;  /* 0x000000040300720b */ /* 0x000fe40003f04000 */
[----:B------:R-:W-:Y:S02]  /*0450*/  SEL R2, R6, 0xff800000, P1 ;  /* 0xff80000006027807 */ /* 0x000fe40000800000 */
[----:B------:R-:W-:Y:S02]  /*0460*/  FSETP.NAN.AND P4, PT, R18, R18, PT ;  /* 0x000000121200720b */ /* 0x000fe40003f88000 */
[----:B------:R-:W-:Y:S02]  /*0470*/  FSETP.GT.AND P1, PT, R20, R11, PT ;  /* 0x0000000b1400720b */ /* 0x000fe40003f24000 */
[----:B------:R-:W-:-:S02]  /*0480*/  SHF.R.U32.HI R8, RZ, 0x1f, R7 ;  /* 0x0000001fff087819 */ /* 0x000fc40000011607 */
[----:B------:R-:W-:Y:S02]  /*0490*/  @!P2 FSEL R18, R18, R15, P4 ;  /* 0x0000000f1212a208 */ /* 0x000fe40002000000 */
[----:B------:R-:W-:Y:S02]  /*04a0*/  FSETP.GT.AND P2, PT, R2, R9, PT ;  /* 0x000000090200720b */ /* 0x000fe40003f44000 */
[----:B------:R-:W-:Y:S02]  /*04b0*/  SHF.R.U32.HI R6, RZ, 0x1f, R5 ;  /* 0x0000001fff067819 */ /* 0x000fe40000011605 */
[----:B------:R-:W-:Y:S02]  /*04c0*/  FSETP.NAN.AND P4, PT, R3, R3, PT ;  /* 0x000000030300720b */ /* 0x000fe40003f88000 */
[----:B------:R-:W-:Y:S02]  /*04d0*/  LEA.HI.SX32 R8, R7, R8, 0x1e ;  /* 0x0000000807087211 */ /* 0x000fe400078ff2ff */
[----:B------:R-:W-:-:S02]  /*04e0*/  LEA.HI.SX32 R5, R5, R6, 0x1e ;  /* 0x0000000605057211 */ /* 0x000fc400078ff2ff */
[----:B------:R-:W-:Y:S02]  /*04f0*/  CS2R R6, SRZ ;  /* 0x0000000000067805 */ /* 0x000fe4000001ff00 */
[----:B------:R-:W-:Y:S01]  /*0500*/  @!P0 FSEL R3, R3, R4, P4 ;  /* 0x0000000403038208 */ /* 0x000fe20002000000 */
[----:B------:R-:W-:Y:S01]  /*0510*/  IMAD R27, R8, -0xa, R27 ;  /* 0xfffffff6081b7824 */ /* 0x000fe200078e021b */
[----:B------:R-:W-:Y:S01]  /*0520*/  FSETP.NAN.AND P4, PT, R20, R20, PT ;  /* 0x000000141400720b */ /* 0x000fe20003f88000 */
[----:B------:R-:W-:Y:S01]  /*0530*/  IMAD R14, R5, -0xa, R14 ;  /* 0xfffffff6050e7824 */ /* 0x000fe200078e020e */
[----:B------:R-:W-:Y:S01]  /*0540*/  FSETP.NAN.AND P0, PT, R2, R2, PT ;  /* 0x000000020200720b */ /* 0x000fe20003f08000 */
[----:B------:R-:W-:Y:S01]  /*0550*/  IMAD R5, R27, 0xe00, R0 ;  /* 0x00000e001b057824 */ /* 0x000fe200078e0200 */
[----:B------:R-:W-:Y:S02]  /*0560*/  @!P1 FSEL R20, R20, R11, P4 ;  /* 0x0000000b14149208 */ /* 0x000fe40002000000 */
[----:B------:R-:W-:-:S02]  /*0570*/  CS2R R10, SRZ ;  /* 0x00000000000a7805 */ /* 0x000fc4000001ff00 */
[C---:B------:R-:W-:Y:S01]  /*0580*/  ISETP.GT.AND P1, PT, R27.reuse, RZ, PT ;  /* 0x000000ff1b00720c */ /* 0x040fe20003f24270 */
[----:B------:R-:W-:Y:S01]  /*0590*/  IMAD R16, R14, 0x38000, R5 ;  /* 0x000380000e107824 */ /* 0x000fe200078e0205 */
[----:B------:R-:W-:Y:S02]  /*05a0*/  ISETP.GT.AND P5, PT, R27, -0x1, PT ;  /* 0xffffffff1b00780c */ /* 0x000fe40003fa4270 */
[----:B------:R-:W-:Y:S02]  /*05b0*/  CS2R R4, SRZ ;  /* 0x0000000000047805 */ /* 0x000fe4000001ff00 */
[----:B------:R-:W-:Y:S01]  /*05c0*/  @!P2 FSEL R2, R2, R9, P0 ;  /* 0x000000090202a208 */ /* 0x000fe20000000000 */
[----:B------:R-:W-:Y:S01]  /*05d0*/  VIADD R22, R16, 0xffff7e00 ;  /* 0xffff7e0010167836 */ /* 0x000fe20000000000 */
[----:B------:R-:W-:Y:S01]  /*05e0*/  ISETP.GT.AND P0, PT, R14, RZ, P1 ;  /* 0x000000ff0e00720c */ /* 0x000fe20000f04270 */
[----:B------:R-:W-:Y:S01]  /*05f0*/  VIADD R24, R16, 0xffff8000 ;  /* 0xffff800010187836 */ /* 0x000fe20000000000 */
[----:B------:R-:W-:-:S02]  /*0600*/  ISETP.GT.AND P2, PT, R14, RZ, P5 ;  /* 0x000000ff0e00720c */ /* 0x000fc40002f44270 */
[----:B------:R-:W-:Y:S01]  /*0610*/  CS2R R8, SRZ ;  /* 0x0000000000087805 */ /* 0x000fe2000001ff00 */
[----:B0-----:R-:W-:-:S04]  /*0620*/  IMAD.WIDE R22, R22, 0x4, R28 ;  /* 0x0000000416167825 */ /* 0x001fc800078e021c */
[----:B------:R-:W-:-:S04]  /*0630*/  IMAD.WIDE R24, R24, 0x4, R28 ;  /* 0x0000000418187825 */ /* 0x000fc800078e021c */
[----:B------:R-:W2:Y:S04]  /*0640*/  @P0 LDG.E.128 R8, desc[UR4][R22.64] ;  /* 0x0000000416080981 */ /* 0x000ea8000c1e1d00 */
[----:B------:R-:W3:Y:S01]  /*0650*/  @P2 LDG.E.128 R4, desc[UR4][R24.64] ;  /* 0x0000000418042981 */ /* 0x000ee2000c1e1d00 */
[----:B--2---:R-:W-:Y:S02]  /*0660*/  SEL R21, R8, 0xff800000, P0 ;  /* 0xff80000008157807 */ /* 0x004fe40000000000 */
[----:B------:R-:W-:Y:S02]  /*0670*/  SEL R10, R10, 0xff800000, P0 ;  /* 0xff8000000a0a7807 */ /* 0x000fe40000000000 */
[----:B---3--:R-:W-:Y:S02]  /*0680*/  SEL R0, R4, 0xff800000, P2 ;  /* 0xff80000004007807 */ /* 0x008fe40001000000 */
[----:B------:R-:W-:-:S02]  /*0690*/  SEL R4, R9, 0xff800000, P0 ;  /* 0xff80000009047807 */ /* 0x000fc40000000000 */
[----:B------:R-:W-:Y:S02]  /*06a0*/  FSETP.GT.AND P4, PT, R0, R21, PT ;  /* 0x000000150000720b */ /* 0x000fe40003f84000 */
[----:B------:R-:W-:Y:S02]  /*06b0*/  SEL R15, R5, 0xff800000, P2 ;  /* 0xff800000050f7807 */ /* 0x000fe40001000000 */
[----:B------:R-:W-:Y:S02]  /*06c0*/  SEL R8, R11, 0xff800000, P0 ;  /* 0xff8000000b087807 */ /* 0x000fe40000000000 */
[----:B------:R-:W-:Y:S02]  /*06d0*/  FSETP.GT.AND P0, PT, R15, R4, PT ;  /* 0x000000040f00720b */ /* 0x000fe40003f04000 */
[----:B------:R-:W-:Y:S02]  /*06e0*/  SEL R17, R6, 0xff800000, P2 ;  /* 0xff80000006117807 */ /* 0x000fe40001000000 */
[----:B------:R-:W-:-:S02]  /*06f0*/  SEL R19, R7, 0xff800000, P2 ;  /* 0xff80000007137807 */ /* 0x000fc40001000000 */
[----:B------:R-:W-:Y:S02]  /*0700*/  CS2R R6, SRZ ;  /* 0x0000000000067805 */ /* 0x000fe4000001ff00 */
[----:B------:R-:W-:-:S04]  /*0710*/  FSETP.NAN.AND P2, PT, R0, R0, PT ;  /* 0x000000000000720b */ /* 0x000fc80003f48000 */
[----:B------:R-:W-:Y:S02]  /*0720*/  @!P4 FSEL R0, R0, R21, P2 ;  /* 0x000000150000c208 */ /* 0x000fe40001000000 */
[----:B------:R-:W-:Y:S02]  /*0730*/  FSETP.NAN.AND P4, PT, R15, R15, PT ;  /* 0x0000000f0f00720b */ /* 0x000fe40003f88000 */
[----:B------:R-:W-:Y:S02]  /*0740*/  FSETP.GT.AND P2, PT, R17, R10, PT ;  /* 0x0000000a1100720b */ /* 0x000fe40003f44000 */
[----:B------:R-:W-:Y:S02]  /*0750*/  @!P0 FSEL R15, R15, R4, P4 ;  /* 0x000000040f0f8208 */ /* 0x000fe40002000000 */
[----:B------:R-:W-:Y:S02]  /*0760*/  CS2R R4, SRZ ;  /* 0x0000000000047805 */ /* 0x000fe4000001ff00 */
[----:B------:R-:W-:-:S02]  /*0770*/  FSETP.GT.AND P4, PT, R19, R8, PT ;  /* 0x000000081300720b */ /* 0x000fc40003f84000 */
[----:B------:R-:W-:-:S05]  /*0780*/  FSETP.NAN.AND P0, PT, R17, R17, PT ;  /* 0x000000111100720b */ /* 0x000fca0003f08000 */
[----:B------:R-:W-:Y:S02]  /*0790*/  @!P2 FSEL R17, R17, R10, P0 ;  /* 0x0000000a1111a208 */ /* 0x000fe40000000000 */
[C---:B------:R-:W-:Y:S02]  /*07a0*/  FSETP.NAN.AND P2, PT, R19.reuse, R19, PT ;  /* 0x000000131300720b */ /* 0x040fe40003f48000 */
[----:B------:R-:W-:Y:S02]  /*07b0*/  ISETP.GE.U32.AND P0, PT, R26, 0x9, PT ;  /* 0x000000091a00780c */ /* 0x000fe40003f06070 */
[----:B------:R-:W-:Y:S01]  /*07c0*/  @!P4 FSEL R19, R19, R8, P2 ;  /* 0x000000081313c208 */ /* 0x000fe20001000000 */
[----:B------:R-:W-:Y:S01]  /*07d0*/  VIADD R8, R13, 0xffff8200 ;  /* 0xffff82000d087836 */ /* 0x000fe20000000000 */
[----:B------:R-:W-:-:S03]  /*07e0*/  ISETP.GT.AND P2, PT, R12, RZ, !P0 ;  /* 0x000000ff0c00720c */ /* 0x000fc60004744270 */
[----:B------:R-:W-:-:S10]  /*07f0*/  IMAD.WIDE R8, R8, 0x4, R28 ;  /* 0x0000000408087825 */ /* 0x000fd400078e021c */
[----:B------:R-:W2:Y:S01]  /*0800*/  @P2 LDG.E.128 R4, desc[UR4][R8.64] ;  /* 0x0000000408042981 */ /* 0x000ea2000c1e1d00 */
[----:B------:R-:W-:-:S04]  /*0810*/  VIADD R10, R16, 0xffff8200 ;  /* 0xffff8200100a7836 */ /* 0x000fc80000000000 */
[----:B------:R-:W-:Y:S01]  /*0820*/  IMAD.WIDE R10, R10, 0x4, R28 ;  /* 0x000000040a0a7825 */ /* 0x000fe200078e021c */
[----:B--2---:R-:W-:Y:S02]  /*0830*/  SEL R8, R4, 0xff800000, P2 ;  /* 0xff80000004087807 */ /* 0x004fe40001000000 */
[----:B------:R-:W-:Y:S02]  /*0840*/  SEL R9, R5, 0xff800000, P2 ;  /* 0xff80000005097807 */ /* 0x000fe40001000000 */
[----:B------:R-:W-:Y:S02]  /*0850*/  CS2R R4, SRZ ;  /* 0x0000000000047805 */ /* 0x000fe4000001ff00 */
[-C--:B------:R-:W-:Y:S02]  /*0860*/  FSETP.NAN.AND P4, PT, R8, R8.reuse, PT ;  /* 0x000000080800720b */ /* 0x080fe40003f88000 */
[----:B------:R-:W-:-:S11]  /*0870*/  FSETP.GEU.AND P5, PT, R18, R8, PT ;  /* 0x000000081200720b */ /* 0x000fd60003fae000 */
[----:B------:R-:W-:Y:S02]  /*0880*/  @!P4 FSEL R8, R8, R18, !P5 ;  /* 0x000000120808c208 */ /* 0x000fe40006800000 */
[-C--:B------:R-:W-:Y:S02]  /*0890*/  FSETP.NAN.AND P4, PT, R9, R9.reuse, PT ;  /* 0x000000090900720b */ /* 0x080fe40003f88000 */
[----:B------:R-:W-:Y:S02]  /*08a0*/  FSETP.GEU.AND P5, PT, R3, R9, PT ;  /* 0x000000090300720b */ /* 0x000fe40003fae000 */
[----:B------:R-:W-:-:S09]  /*08b0*/  SEL R18, R7, 0xff800000, P2 ;  /* 0xff80000007127807 */ /* 0x000fd20001000000 */
[----:B------:R-:W-:Y:S02]  /*08c0*/  @!P4 FSEL R9, R9, R3, !P5 ;  /* 0x000000030909c208 */ /* 0x000fe40006800000 */
[----:B------:R-:W-:Y:S02]  /*08d0*/  SEL R3, R6, 0xff800000, P2 ;  /* 0xff80000006037807 */ /* 0x000fe40001000000 */
[----:B------:R-:W-:Y:S02]  /*08e0*/  CS2R R6, SRZ ;  /* 0x0000000000067805 */ /* 0x000fe4000001ff00 */
[-C--:B------:R-:W-:Y:S02]  /*08f0*/  FSETP.NAN.AND P4, PT, R3, R3.reuse, PT ;  /* 0x000000030300720b */ /* 0x080fe40003f88000 */
[----:B------:R-:W-:-:S11]  /*0900*/  FSETP.GEU.AND P2, PT, R2, R3, PT ;  /* 0x000000030200720b */ /* 0x000fd60003f4e000 */
[----:B------:R-:W-:Y:S02]  /*0910*/  @!P4 FSEL R3, R3, R2, !P2 ;  /* 0x000000020303c208 */ /* 0x000fe40005000000 */
[-C--:B------:R-:W-:Y:S02]  /*0920*/  FSETP.NAN.AND P2, PT, R18, R18.reuse, PT ;  /* 0x000000121200720b */ /* 0x080fe40003f48000 */
[----:B------:R-:W-:-:S11]  /*0930*/  FSETP.GEU.AND P4, PT, R20, R18, PT ;  /* 0x000000121400720b */ /* 0x000fd60003f8e000 */
[----:B------:R-:W-:Y:S02]  /*0940*/  @!P2 FSEL R18, R18, R20, !P4 ;  /* 0x000000141212a208 */ /* 0x000fe40006000000 */
[----:B------:R-:W-:-:S04]  /*0950*/  ISETP.GE.U32.AND P2, PT, R27, 0x9, PT ;  /* 0x000000091b00780c */ /* 0x000fc80003f46070 */
[----:B------:R-:W-:-:S13]  /*0960*/  ISETP.GT.AND P4, PT, R14, RZ, !P2 ;  /* 0x000000ff0e00720c */ /* 0x000fda0005784270 */
[----:B------:R-:W2:Y:S01]  /*0970*/  @P4 LDG.E.128 R4, desc[UR4][R10.64] ;  /* 0x000000040a044981 */ /* 0x000ea2000c1e1d00 */
[----:B------:R-:W-:-:S04]  /*0980*/  VIADD R20, R13, 0xfffffe00 ;  /* 0xfffffe000d147836 */ /* 0x000fc80000000000 */
[----:B------:R-:W-:Y:S01]  /*0990*/  IMAD.WIDE R20, R20, 0x4, R28 ;  /* 0x0000000414147825 */ /* 0x000fe200078e021c */
[----:B--2---:R-:W-:Y:S02]  /*09a0*/  SEL R2, R4, 0xff800000, P4 ;  /* 0xff80000004027807 */ /* 0x004fe40002000000 */
[----:B------:R-:W-:Y:S02]  /*09b0*/  SEL R11, R5, 0xff800000, P4 ;  /* 0xff800000050b7807 */ /* 0x000fe40002000000 */
[----:B------:R-:W-:Y:S02]  /*09c0*/  CS2R R4, SRZ ;  /* 0x0000000000047805 */ /* 0x000fe4000001ff00 */
[-C--:B------:R-:W-:Y:S02]  /*09d0*/  FSETP.NAN.AND P5, PT, R2, R2.reuse, PT ;  /* 0x000000020200720b */ /* 0x080fe40003fa8000 */
[----:B------:R-:W-:Y:S02]  /*09e0*/  FSETP.GEU.AND P6, PT, R0, R2, PT ;  /* 0x000000020000720b */ /* 0x000fe40003fce000 */
[----:B------:R-:W-:-:S09]  /*09f0*/  SEL R10, R6, 0xff800000, P4 ;  /* 0xff800000060a7807 */ /* 0x000fd20002000000 */
[----:B------:R-:W-:Y:S02]  /*0a00*/  @!P5 FSEL R2, R2, R0, !P6 ;  /* 0x000000000202d208 */ /* 0x000fe40007000000 */
[-C--:B------:R-:W-:Y:S02]  /*0a10*/  FSETP.NAN.AND P5, PT, R11, R11.reuse, PT ;  /* 0x0000000b0b00720b */ /* 0x080fe40003fa8000 */
[----:B------:R-:W-:-:S11]  /*0a20*/  FSETP.GEU.AND P6, PT, R15, R11, PT ;  /* 0x0000000b0f00720b */ /* 0x000fd60003fce000 */
[----:B------:R-:W-:Y:S02]  /*0a30*/  @!P5 FSEL R11, R11, R15, !P6 ;  /* 0x0000000f0b0bd208 */ /* 0x000fe40007000000 */
[-C--:B------:R-:W-:Y:S02]  /*0a40*/  FSETP.NAN.AND P5, PT, R10, R10.reuse, PT ;  /* 0x0000000a0a00720b */ /* 0x080fe40003fa8000 */
[----:B------:R-:W-:-:S11]  /*0a50*/  FSETP.GEU.AND P6, PT, R17, R10, PT ;  /* 0x0000000a1100720b */ /* 0x000fd60003fce000 */
[----:B------:R-:W-:Y:S02]  /*0a60*/  @!P5 FSEL R10, R10, R17, !P6 ;  /* 0x000000110a0ad208 */ /* 0x000fe40007000000 */
[----:B------:R-:W-:Y:S02]  /*0a70*/  SEL R17, R7, 0xff800000, P4 ;  /* 0xff80000007117807 */ /* 0x000fe40002000000 */
[----:B------:R-:W-:Y:S02]  /*0a80*/  CS2R R6, SRZ ;  /* 0x0000000000067805 */ /* 0x000fe4000001ff00 */
[-C--:B------:R-:W-:Y:S02]  /*0a90*/  FSETP.NAN.AND P4, PT, R17, R17.reuse, PT ;  /* 0x000000111100720b */ /* 0x080fe40003f88000 */
[----:B------:R-:W-:-:S11]  /*0aa0*/  FSETP.GEU.AND P5, PT, R19, R17, PT ;  /* 0x000000111300720b */ /* 0x000fd60003fae000 */
[----:B------:R-:W-:Y:S02]  /*0ab0*/  @!P4 FSEL R17, R17, R19, !P5 ;  /* 0x000000131111c208 */ /* 0x000fe40006800000 */
[----:B------:R-:W-:-:S13]  /*0ac0*/  ISETP.GT.AND P4, PT, R12, -0x1, P3 ;  /* 0xffffffff0c00780c */ /* 0x000fda0001f84270 */
[----:B------:R-:W2:Y:S02]  /*0ad0*/  @P4 LDG.E.128 R4, desc[UR4][R20.64] ;  /* 0x0000000414044981 */ /* 0x000ea4000c1e1d00 */
        /* <DEDUP_REMOVED lines=10> */
[-C--:B------:R-:W-:Y:S02]  /*0b80*/  FSETP.NAN.AND P5, PT, R8, R8.reuse, PT ;  /* 0x000000080800720b */ /* 0x080fe40003fa8000 */
[----:B------:R-:W-:Y:S02]  /*0b90*/  SEL R9, R7, 0xff800000, P4 ;  /* 0xff80000007097807 */ /* 0x000fe40002000000 */
[----:B------:R-:W-:Y:S02]  /*0ba0*/  CS2R R6, SRZ ;  /* 0x0000000000067805 */ /* 0x000fe4000001ff00 */
[----:B------:R-:W-:Y:S02]  /*0bb0*/  FSETP.GEU.AND P6, PT, R3, R8, PT ;  /* 0x000000080300720b */ /* 0x000fe40003fce000 */
[----:B------:R-:W-:-:S05]  /*0bc0*/  FSETP.NAN.AND P4, PT, R9, R9, PT ;  /* 0x000000090900720b */ /* 0x000fca0003f88000 */
[----:B------:R-:W-:Y:S02]  /*0bd0*/  @!P5 FSEL R8, R8, R3, !P6 ;  /* 0x000000030808d208 */ /* 0x000fe40007000000 */
[----:B------:R-:W-:-:S06]  /*0be0*/  FSETP.GEU.AND P5, PT, R18, R9, PT ;  /* 0x000000091200720b */ /* 0x000fcc0003fae000 */
[----:B------:R-:W-:Y:S01]  /*0bf0*/  @!P4 FSEL R9, R9, R18, !P5 ;  /* 0x000000120909c208 */ /* 0x000fe20006800000 */
[----:B------:R-:W-:Y:S01]  /*0c00*/  VIADD R18, R16, 0xfffffe00 ;  /* 0xfffffe0010127836 */ /* 0x000fe20000000000 */
[----:B------:R-:W-:-:S03]  /*0c10*/  ISETP.GT.AND P4, PT, R14, -0x1, P1 ;  /* 0xffffffff0e00780c */ /* 0x000fc60000f84270 */
[----:B------:R-:W-:-:S10]  /*0c20*/  IMAD.WIDE R18, R18, 0x4, R28 ;  /* 0x0000000412127825 */ /* 0x000fd400078e021c */
[----:B------:R-:W2:Y:S02]  /*0c30*/  @P4 LDG.E.128 R4, desc[UR4][R18.64] ;  /* 0x0000000412044981 */ /* 0x000ea4000c1e1d00 */
[----:B--2---:R-:W-:Y:S02]  /*0c40*/  SEL R3, R4, 0xff800000, P4 ;  /* 0xff80000004037807 */ /* 0x004fe40002000000 */
[----:B------:R-:W-:Y:S02]  /*0c50*/  SEL R19, R5, 0xff800000, P4 ;  /* 0xff80000005137807 */ /* 0x000fe40002000000 */
[----:B------:R-:W-:Y:S02]  /*0c60*/  CS2R R4, SRZ ;  /* 0x0000000000047805 */ /* 0x000fe4000001ff00 */
[-C--:B------:R-:W-:Y:S02]  /*0c70*/  FSETP.NAN.AND P5, PT, R3, R3.reuse, PT ;  /* 0x000000030300720b */ /* 0x080fe40003fa8000 */
[----:B------:R-:W-:-:S02]  /*0c80*/  FSETP.GEU.AND P6, PT, R2, R3, PT ;  /* 0x000000030200720b */ /* 0x000fc40003fce000 */
[----:B------:R-:W-:Y:S02]  /*0c90*/  SEL R18, R6, 0xff800000, P4 ;  /* 0xff80000006127807 */ /* 0x000fe40002000000 */
[----:B------:R-:W-:Y:S02]  /*0ca0*/  SEL R20, R7, 0xff800000, P4 ;  /* 0xff80000007147807 */ /* 0x000fe40002000000 */
[----:B------:R-:W-:Y:S02]  /*0cb0*/  CS2R R6, SRZ ;  /* 0x0000000000067805 */ /* 0x000fe4000001ff00 */
[----:B------:R-:W-:-:S03]  /*0cc0*/  FSETP.NAN.AND P4, PT, R20, R20, PT ;  /* 0x000000141400720b */ /* 0x000fc60003f88000 */
[----:B------:R-:W-:Y:S02]  /*0cd0*/  @!P5 FSEL R3, R3, R2, !P6 ;  /* 0x000000020303d208 */ /* 0x000fe40007000000 */
[-C--:B------:R-:W-:Y:S02]  /*0ce0*/  FSETP.NAN.AND P5, PT, R19, R19.reuse, PT ;  /* 0x000000131300720b */ /* 0x080fe40003fa8000 */
[----:B------:R-:W-:Y:S02]  /*0cf0*/  FSETP.GEU.AND P6, PT, R11, R19, PT ;  /* 0x000000130b00720b */ /* 0x000fe40003fce000 */
[----:B------:R-:W-:-:S09]  /*0d00*/  LOP3.LUT R2, R12, R26, RZ, 0xfc, !PT ;  /* 0x0000001a0c027212 */ /* 0x000fd200078efcff */
[----:B------:R-:W-:Y:S02]  /*0d10*/  @!P5 FSEL R19, R19, R11, !P6 ;  /* 0x0000000b1313d208 */ /* 0x000fe40007000000 */
[-C--:B------:R-:W-:Y:S02]  /*0d20*/  FSETP.NAN.AND P5, PT, R18, R18.reuse, PT ;  /* 0x000000121200720b */ /* 0x080fe40003fa8000 */
[----:B------:R-:W-:-:S11]  /*0d30*/  FSETP.GEU.AND P6, PT, R10, R18, PT ;  /* 0x000000120a00720b */ /* 0x000fd60003fce000 */
[----:B------:R-:W-:Y:S01]  /*0d40*/  @!P5 FSEL R18, R18, R10, !P6 ;  /* 0x0000000a1212d208 */ /* 0x000fe20007000000 */
[----:B------:R-:W-:Y:S01]  /*0d50*/  IMAD.WIDE R10, R13, 0x4, R28 ;  /* 0x000000040d0a7825 */ /* 0x000fe200078e021c */
[----:B------:R-:W-:-:S04]  /*0d60*/  FSETP.GEU.AND P5, PT, R17, R20, PT ;  /* 0x000000141100720b */ /* 0x000fc80003fae000 */
[----:B------:R-:W-:Y:S02]  /*0d70*/  @!P4 FSEL R20, R20, R17, !P5 ;  /* 0x000000111414c208 */ /* 0x000fe40006800000 */
[----:B------:R-:W-:-:S13]  /*0d80*/  ISETP.GT.AND P4, PT, R2, -0x1, PT ;  /* 0xffffffff0200780c */ /* 0x000fda0003f84270 */
[----:B------:R0:W2:Y:S02]  /*0d90*/  @P4 LDG.E.128 R4, desc[UR4][R10.64] ;  /* 0x000000040a044981 */ /* 0x0000a4000c1e1d00 */
[----:B0-----:R-:W-:Y:S02]  /*0da0*/  CS2R R10, SRZ ;  /* 0x00000000000a7805 */ /* 0x001fe4000001ff00 */
[----:B--2---:R-:W-:Y:S02]  /*0db0*/  SEL R2, R4, 0xff800000, P4 ;  /* 0xff80000004027807 */ /* 0x004fe40002000000 */
[----:B------:R-:W-:Y:S02]  /*0dc0*/  SEL R17, R5, 0xff800000, P4 ;  /* 0xff80000005117807 */ /* 0x000fe40002000000 */
[-C--:B------:R-:W-:Y:S02]  /*0dd0*/  FSETP.NAN.AND P5, PT, R2, R2.reuse, PT ;  /* 0x000000020200720b */ /* 0x080fe40003fa8000 */
[----:B------:R-:W-:-:S02]  /*0de0*/  FSETP.GEU.AND P6, PT, R0, R2, PT ;  /* 0x000000020000720b */ /* 0x000fc40003fce000 */
[----:B------:R-:W-:-:S09]  /*0df0*/  LOP3.LUT R4, R14, R27, RZ, 0xfc, !PT ;  /* 0x0000001b0e047212 */ /* 0x000fd200078efcff */
[----:B------:R-:W-:Y:S02]  /*0e00*/  @!P5 FSEL R2, R2, R0, !P6 ;  /* 0x000000000202d208 */ /* 0x000fe40007000000 */
[-C--:B------:R-:W-:Y:S02]  /*0e10*/  FSETP.NAN.AND P5, PT, R17, R17.reuse, PT ;  /* 0x000000111100720b */ /* 0x080fe40003fa8000 */
[----:B------:R-:W-:Y:S02]  /*0e20*/  FSETP.GEU.AND P6, PT, R15, R17, PT ;  /* 0x000000110f00720b */ /* 0x000fe40003fce000 */
[----:B------:R-:W-:-:S09]  /*0e30*/  SEL R0, R6, 0xff800000, P4 ;  /* 0xff80000006007807 */ /* 0x000fd20002000000 */
[----:B------:R-:W-:Y:S02]  /*0e40*/  @!P5 FSEL R17, R17, R15, !P6 ;  /* 0x0000000f1111d208 */ /* 0x000fe40007000000 */
[-C--:B------:R-:W-:Y:S02]  /*0e50*/  FSETP.NAN.AND P5, PT, R0, R0.reuse, PT ;  /* 0x000000000000720b */ /* 0x080fe40003fa8000 */
[----:B------:R-:W-:Y:S02]  /*0e60*/  SEL R15, R7, 0xff800000, P4 ;  /* 0xff800000070f7807 */ /* 0x000fe40002000000 */
[----:B------:R-:W-:Y:S02]  /*0e70*/  FSETP.GEU.AND P6, PT, R8, R0, PT ;  /* 0x000000000800720b */ /* 0x000fe40003fce000 */
[----:B------:R-:W-:-:S07]  /*0e80*/  FSETP.NAN.AND P4, PT, R15, R15, PT ;  /* 0x0000000f0f00720b */ /* 0x000fce0003f88000 */
[----:B------:R-:W-:Y:S02]  /*0e90*/  @!P5 FSEL R0, R0, R8, !P6 ;  /* 0x000000080000d208 */ /* 0x000fe40007000000 */
[----:B------:R-:W-:-:S04]  /*0ea0*/  FSETP.GEU.AND P5, PT, R9, R15, PT ;  /* 0x0000000f0900720b */ /* 0x000fc80003fae000 */
[----:B------:R-:W-:Y:S02]  /*0eb0*/  @!P4 FSEL R15, R15, R9, !P5 ;  /* 0x000000090f0fc208 */ /* 0x000fe40006800000 */
[----:B------:R-:W-:Y:S02]  /*0ec0*/  CS2R R8, SRZ ;  /* 0x0000000000087805 */ /* 0x000fe4000001ff00 */
[----:B------:R-:W-:Y:S01]  /*0ed0*/  ISETP.GT.AND P4, PT, R4, -0x1, PT ;  /* 0xffffffff0400780c */ /* 0x000fe20003f84270 */
[----:B------:R-:W-:-:S12]  /*0ee0*/  IMAD.WIDE R4, R16, 0x4, R28 ;  /* 0x0000000410047825 */ /* 0x000fd800078e021c */
[----:B------:R0:W2:Y:S01]  /*0ef0*/  @P4 LDG.E.128 R8, desc[UR4][R4.64] ;  /* 0x0000000404084981 */ /* 0x0000a2000c1e1d00 */
[----:B------:R-:W-:Y:S02]  /*0f00*/  CS2R R6, SRZ ;  /* 0x0000000000067805 */ /* 0x000fe4000001ff00 */
[----:B0-----:R-:W-:Y:S02]  /*0f10*/  CS2R R4, SRZ ;  /* 0x0000000000047805 */ /* 0x001fe4000001ff00 */
[----:B--2---:R-:W-:Y:S02]  /*0f20*/  SEL R8, R8, 0xff800000, P4 ;  /* 0xff80000008087807 */ /* 0x004fe40002000000 */
[----:B------:R-:W-:Y:S02]  /*0f30*/  SEL R9, R9, 0xff800000, P4 ;  /* 0xff80000009097807 */ /* 0x000fe40002000000 */
[-C--:B------:R-:W-:Y:S02]  /*0f40*/  FSETP.NAN.AND P5, PT, R8, R8.reuse, PT ;  /* 0x000000080800720b */ /* 0x080fe40003fa8000 */
[----:B------:R-:W-:-:S02]  /*0f50*/  FSETP.GEU.AND P6, PT, R3, R8, PT ;  /* 0x000000080300720b */ /* 0x000fc40003fce000 */
[----:B------:R-:W-:Y:S02]  /*0f60*/  SEL R10, R10, 0xff800000, P4 ;  /* 0xff8000000a0a7807 */ /* 0x000fe40002000000 */
[----:B------:R-:W-:-:S04]  /*0f70*/  SEL R11, R11, 0xff800000, P4 ;  /* 0xff8000000b0b7807 */ /* 0x000fc80002000000 */
[----:B------:R-:W-:-:S03]  /*0f80*/  FSETP.NAN.AND P4, PT, R11, R11, PT ;  /* 0x0000000b0b00720b */ /* 0x000fc60003f88000 */
[----:B------:R-:W-:Y:S02]  /*0f90*/  @!P5 FSEL R8, R8, R3, !P6 ;  /* 0x000000030808d208 */ /* 0x000fe40007000000 */
[-C--:B------:R-:W-:Y:S02]  /*0fa0*/  FSETP.NAN.AND P5, PT, R9, R9.reuse, PT ;  /* 0x000000090900720b */ /* 0x080fe40003fa8000 */
[----:B------:R-:W-:-:S11]  /*0fb0*/  FSETP.GEU.AND P6, PT, R19, R9, PT ;  /* 0x000000091300720b */ /* 0x000fd60003fce000 */
[----:B------:R-:W-:Y:S02]  /*0fc0*/  @!P5 FSEL R9, R9, R19, !P6 ;  /* 0x000000130909d208 */ /* 0x000fe40007000000 */
[-C--:B------:R-:W-:Y:S02]  /*0fd0*/  FSETP.NAN.AND P5, PT, R10, R10.reuse, PT ;  /* 0x0000000a0a00720b */ /* 0x080fe40003fa8000 */
[----:B------:R-:W-:-:S11]  /*0fe0*/  FSETP.GEU.AND P6, PT, R18, R10, PT ;  /* 0x0000000a1200720b */ /* 0x000fd60003fce000 */
[----:B------:R-:W-:Y:S01]  /*0ff0*/  @!P5 FSEL R10, R10, R18, !P6 ;  /* 0x000000120a0ad208 */ /* 0x000fe20007000000 */
[----:B------:R-:W-:Y:S01]  /*1000*/  VIADD R18, R13, 0x200 ;  /* 0x000002000d127836 */ /* 0x000fe20000000000 */
[----:B------:R-:W-:-:S03]  /*1010*/  FSETP.GEU.AND P5, PT, R20, R11, PT ;  /* 0x0000000b1400720b */ /* 0x000fc60003fae000 */
[----:B------:R-:W-:Y:S01]  /*1020*/  IMAD.WIDE R18, R18, 0x4, R28 ;  /* 0x0000000412127825 */ /* 0x000fe200078e021c */
[----:B------:R-:W-:Y:S02]  /*1030*/  @!P4 FSEL R11, R11, R20, !P5 ;  /* 0x000000140b0bc208 */ /* 0x000fe40006800000 */
[----:B------:R-:W-:-:S13]  /*1040*/  ISETP.GT.AND P4, PT, R12, -0x1, !P0 ;  /* 0xffffffff0c00780c */ /* 0x000fda0004784270 */
[----:B------:R0:W2:Y:S02]  /*1050*/  @P4 LDG.E.128 R4, desc[UR4][R18.64] ;  /* 0x0000000412044981 */ /* 0x0000a4000c1e1d00 */
[----:B0-----:R-:W-:-:S04]  /*1060*/  VIADD R18, R16, 0x200 ;  /* 0x0000020010127836 */ /* 0x001fc80000000000 */
        /* <DEDUP_REMOVED lines=19> */
[----:B------:R-:W-:-:S13]  /*11a0*/  ISETP.GT.AND P4, PT, R14, -0x1, !P2 ;  /* 0xffffffff0e00780c */ /* 0x000fda0005784270 */
[----:B------:R-:W2:Y:S01]  /*11b0*/  @P4 LDG.E.128 R4, desc[UR4][R18.64] ;  /* 0x0000000412044981 */ /* 0x000ea2000c1e1d00 */
[----:B------:R-:W-:Y:S02]  /*11c0*/  ISETP.LT.U32.AND P3, PT, R12, 0x9, P3 ;  /* 0x000000090c00780c */ /* 0x000fe40001f61070 */
[----:B--2---:R-:W-:Y:S01]  /*11d0*/  SEL R18, R4, 0xff800000, P4 ;  /* 0xff80000004127807 */ /* 0x004fe20002000000 */
[----:B------:R-:W-:Y:S01]  /*11e0*/  VIADD R4, R13, 0x7e00 ;  /* 0x00007e000d047836 */ /* 0x000fe20000000000 */
[----:B------:R-:W-:Y:S02]  /*11f0*/  SEL R24, R5, 0xff800000, P4 ;  /* 0xff80000005187807 */ /* 0x000fe40002000000 */
[-C--:B------:R-:W-:Y:S01]  /*1200*/  FSETP.NAN.AND P5, PT, R18, R18.reuse, PT ;  /* 0x000000121200720b */ /* 0x080fe20003fa8000 */
[----:B------:R-:W-:Y:S01]  /*1210*/  IMAD.WIDE R4, R4, 0x4, R28 ;  /* 0x0000000404047825 */ /* 0x000fe200078e021c */
[----:B------:R-:W-:Y:S02]  /*1220*/  FSETP.GEU.AND P6, PT, R8, R18, PT ;  /* 0x000000120800720b */ /* 0x000fe40003fce000 */
[----:B------:R-:W-:-:S02]  /*1230*/  SEL R19, R6, 0xff800000, P4 ;  /* 0xff80000006137807 */ /* 0x000fc40002000000 */
[----:B------:R-:W-:-:S04]  /*1240*/  SEL R15, R7, 0xff800000, P4 ;  /* 0xff800000070f7807 */ /* 0x000fc80002000000 */
[----:B------:R-:W-:-:S03]  /*1250*/  FSETP.NAN.AND P4, PT, R15, R15, PT ;  /* 0x0000000f0f00720b */ /* 0x000fc60003f88000 */
[----:B------:R-:W-:Y:S02]  /*1260*/  @!P5 FSEL R18, R18, R8, !P6 ;  /* 0x000000081212d208 */ /* 0x000fe40007000000 */
[-C--:B------:R-:W-:Y:S02]  /*1270*/  FSETP.NAN.AND P5, PT, R24, R24.reuse, PT ;  /* 0x000000181800720b */ /* 0x080fe40003fa8000 */
[----:B------:R-:W-:-:S11]  /*1280*/  FSETP.GEU.AND P6, PT, R9, R24, PT ;  /* 0x000000180900720b */ /* 0x000fd60003fce000 */
[----:B------:R-:W-:Y:S02]  /*1290*/  @!P5 FSEL R24, R24, R9, !P6 ;  /* 0x000000091818d208 */ /* 0x000fe40007000000 */
[----:B------:R-:W-:Y:S02]  /*12a0*/  CS2R R8, SRZ ;  /* 0x0000000000087805 */ /* 0x000fe4000001ff00 */
[-C--:B------:R-:W-:Y:S02]  /*12b0*/  FSETP.NAN.AND P5, PT, R19, R19.reuse, PT ;  /* 0x000000131300720b */ /* 0x080fe40003fa8000 */
[----:B------:R-:W-:-:S11]  /*12c0*/  FSETP.GEU.AND P6, PT, R10, R19, PT ;  /* 0x000000130a00720b */ /* 0x000fd60003fce000 */
[----:B------:R-:W-:Y:S02]  /*12d0*/  @!P5 FSEL R19, R19, R10, !P6 ;  /* 0x0000000a1313d208 */ /* 0x000fe40007000000 */
[----:B------:R-:W-:-:S04]  /*12e0*/  FSETP.GEU.AND P5, PT, R11, R15, PT ;  /* 0x0000000f0b00720b */ /* 0x000fc80003fae000 */
[----:B------:R-:W-:Y:S02]  /*12f0*/  @!P4 FSEL R15, R15, R11, !P5 ;  /* 0x0000000b0f0fc208 */ /* 0x000fe40006800000 */
[----:B------:R-:W-:-:S06]  /*1300*/  CS2R R10, SRZ ;  /* 0x00000000000a7805 */ /* 0x000fcc000001ff00 */
[----:B------:R0:W2:Y:S01]  /*1310*/  @P3 LDG.E.128 R8, desc[UR4][R4.64] ;  /* 0x0000000404083981 */ /* 0x0000a2000c1e1d00 */
[----:B------:R-:W-:Y:S02]  /*1320*/  ISETP.LT.U32.AND P1, PT, R14, 0x9, P1 ;  /* 0x000000090e00780c */ /* 0x000fe40000f21070 */
[----:B------:R-:W-:Y:S02]  /*1330*/  CS2R R22, SRZ ;  /* 0x0000000000167805 */ /* 0x000fe4000001ff00 */
[----:B------:R-:W-:Y:S01]  /*1340*/  ISETP.GT.AND P6, PT, R26, -0x1, PT ;  /* 0xffffffff1a00780c */ /* 0x000fe20003fc4270 */
[----:B0-----:R-:W-:-:S04]  /*1350*/  VIADD R4, R16, 0x7e00 ;  /* 0x00007e0010047836 */ /* 0x001fc80000000000 */
[----:B------:R-:W-:Y:S01]  /*1360*/  IMAD.WIDE R4, R4, 0x4, R28 ;  /* 0x0000000404047825 */ /* 0x000fe200078e021c */
[----:B------:R-:W-:Y:S02]  /*1370*/  CS2R R6, SRZ ;  /* 0x0000000000067805 */ /* 0x000fe4000001ff00 */
[----:B--2---:R-:W-:Y:S02]  /*1380*/  SEL R17, R8, 0xff800000, P3 ;  /* 0xff80000008117807 */ /* 0x004fe40001800000 */
[----:B------:R-:W-:Y:S02]  /*1390*/  SEL R25, R9, 0xff800000, P3 ;  /* 0xff80000009197807 */ /* 0x000fe40001800000 */
[-C--:B------:R-:W-:Y:S02]  /*13a0*/  FSETP.NAN.AND P4, PT, R17, R17.reuse, PT ;  /* 0x000000111100720b */ /* 0x080fe40003f88000 */
[----:B------:R-:W-:-:S11]  /*13b0*/  FSETP.GEU.AND P5, PT, R3, R17, PT ;  /* 0x000000110300720b */ /* 0x000fd60003fae000 */
[----:B------:R-:W-:Y:S02]  /*13c0*/  @!P4 FSEL R17, R17, R3, !P5 ;  /* 0x000000031111c208 */ /* 0x000fe40006800000 */
[-C--:B------:R-:W-:Y:S02]  /*13d0*/  FSETP.NAN.AND P4, PT, R25, R25.reuse, PT ;  /* 0x000000191900720b */ /* 0x080fe40003f88000 */
[----:B------:R-:W-:Y:S02]  /*13e0*/  FSETP.GEU.AND P5, PT, R20, R25, PT ;  /* 0x000000191400720b */ /* 0x000fe40003fae000 */
[----:B------:R-:W-:-:S09]  /*13f0*/  SEL R3, R10, 0xff800000, P3 ;  /* 0xff8000000a037807 */ /* 0x000fd20001800000 */
[----:B------:R-:W-:Y:S02]  /*1400*/  @!P4 FSEL R25, R25, R20, !P5 ;  /* 0x000000141919c208 */ /* 0x000fe40006800000 */
[----:B------:R-:W-:Y:S02]  /*1410*/  CS2R R20, SRZ ;  /* 0x0000000000147805 */ /* 0x000fe4000001ff00 */
[-C--:B------:R-:W-:Y:S02]  /*1420*/  FSETP.NAN.AND P4, PT, R3, R3.reuse, PT ;  /* 0x000000030300720b */ /* 0x080fe40003f88000 */
[----:B------:R-:W-:Y:S02]  /*1430*/  FSETP.GEU.AND P5, PT, R2, R3, PT ;  /* 0x000000030200720b */ /* 0x000fe40003fae000 */
[----:B------:R0:W2:Y:S01]  /*1440*/  @P1 LDG.E.128 R20, desc[UR4][R4.64] ;  /* 0x0000000404141981 */ /* 0x0000a2000c1e1d00 */
[----:B------:R-:W-:-:S08]  /*1450*/  VIADD R8, R13, 0x8000 ;  /* 0x000080000d087836 */ /* 0x000fd00000000000 */
[----:B------:R-:W-:Y:S02]  /*1460*/  @!P4 FSEL R3, R3, R2, !P5 ;  /* 0x000000020303c208 */ /* 0x000fe40006800000 */
[----:B------:R-:W-:Y:S02]  /*1470*/  ISETP.LT.U32.AND P4, PT, R12, 0x9, P6 ;  /* 0x000000090c00780c */ /* 0x000fe40003781070 */
[----:B0-----:R-:W-:Y:S01]  /*1480*/  CS2R R4, SRZ ;  /* 0x0000000000047805 */ /* 0x001fe2000001ff00 */
[----:B------:R-:W-:Y:S01]  /*1490*/  IMAD.WIDE R8, R8, 0x4, R28 ;  /* 0x0000000408087825 */ /* 0x000fe200078e021c */
[----:B------:R-:W-:Y:S01]  /*14a0*/  SEL R2, R11, 0xff800000, P3 ;  /* 0xff8000000b027807 */ /* 0x000fe20001800000 */
[----:B------:R-:W3:Y:S08]  /*14b0*/  LDL.LU R28, [R1] ;  /* 0x00000000011c7983 */ /* 0x000ef00000300800 */
[----:B------:R0:W4:Y:S01]  /*14c0*/  @P4 LDG.E.128 R4, desc[UR4][R8.64] ;  /* 0x0000000408044981 */ /* 0x000122000c1e1d00 */
[----:B------:R-:W-:-:S02]  /*14d0*/  FSETP.NAN.AND P3, PT, R2, R2, PT ;  /* 0x000000020200720b */ /* 0x000fc40003f68000 */
[----:B------:R-:W-:-:S11]  /*14e0*/  FSETP.GEU.AND P5, PT, R0, R2, PT ;  /* 0x000000020000720b */ /* 0x000fd60003fae000 */
[----:B------:R-:W-:Y:S02]  /*14f0*/  @!P3 FSEL R2, R2, R0, !P5 ;  /* 0x000000000202b208 */ /* 0x000fe40006800000 */
[----:B------:R-:W-:Y:S02]  /*1500*/  ISETP.GT.AND P6, PT, R27, -0x1, PT ;  /* 0xffffffff1b00780c */ /* 0x000fe40003fc4270 */
[----:B------:R-:W1:Y:S01]  /*1510*/  LDC.64 R26, c[0x0][0x210] ;  /* 0x00008400ff1a7b82 */ /* 0x000e620000000a00 */
[----:B------:R-:W-:Y:S02]  /*1520*/  ISETP.LT.U32.AND P0, PT, R12, 0x9, !P0 ;  /* 0x000000090c00780c */ /* 0x000fe40004701070 */
[----:B0-----:R-:W-:Y:S02]  /*1530*/  CS2R R8, SRZ ;  /* 0x0000000000087805 */ /* 0x001fe4000001ff00 */
[----:B------:R-:W-:Y:S02]  /*1540*/  CS2R R10, SRZ ;  /* 0x00000000000a7805 */ /* 0x000fe4000001ff00 */
[----:B------:R-:W-:-:S02]  /*1550*/  ISETP.LT.U32.AND P2, PT, R14, 0x9, !P2 ;  /* 0x000000090e00780c */ /* 0x000fc40005741070 */
[----:B--2---:R-:W-:-:S04]  /*1560*/  SEL R20, R20, 0xff800000, P1 ;  /* 0xff80000014147807 */ /* 0x004fc80000800000 */
[-C--:B------:R-:W-:Y:S02]  /*1570*/  FSETP.NAN.AND P3, PT, R20, R20.reuse, PT ;  /* 0x000000141400720b */ /* 0x080fe40003f68000 */
[----:B------:R-:W-:Y:S02]  /*1580*/  FSETP.GEU.AND P5, PT, R18, R20, PT ;  /* 0x000000141200720b */ /* 0x000fe40003fae000 */
[----:B------:R-:W-:-:S09]  /*1590*/  SEL R0, R21, 0xff800000, P1 ;  /* 0xff80000015007807 */ /* 0x000fd20000800000 */
[----:B------:R-:W-:Y:S02]  /*15a0*/  @!P3 FSEL R20, R20, R18, !P5 ;  /* 0x000000121414b208 */ /* 0x000fe40006800000 */
[-C--:B------:R-:W-:Y:S02]  /*15b0*/  FSETP.NAN.AND P3, PT, R0, R0.reuse, PT ;  /* 0x000000000000720b */ /* 0x080fe40003f68000 */
[----:B------:R-:W-:Y:S02]  /*15c0*/  FSETP.GEU.AND P5, PT, R24, R0, PT ;  /* 0x000000001800720b */ /* 0x000fe40003fae000 */
[----:B------:R-:W-:-:S09]  /*15d0*/  SEL R22, R22, 0xff800000, P1 ;  /* 0xff80000016167807 */ /* 0x000fd20000800000 */
[----:B------:R-:W-:Y:S02]  /*15e0*/  @!P3 FSEL R0, R0, R24, !P5 ;  /* 0x000000180000b208 */ /* 0x000fe40006800000 */
[-C--:B------:R-:W-:Y:S02]  /*15f0*/  FSETP.NAN.AND P5, PT, R22, R22.reuse, PT ;  /* 0x000000161600720b */ /* 0x080fe40003fa8000 */
[----:B------:R-:W-:Y:S02]  /*1600*/  FSETP.GEU.AND P3, PT, R19, R22, PT ;  /* 0x000000161300720b */ /* 0x000fe40003f6e000 */
[----:B------:R-:W-:Y:S02]  /*1610*/  SEL R23, R23, 0xff800000, P1 ;  /* 0xff80000017177807 */ /* 0x000fe40000800000 */
[----:B------:R-:W-:Y:S01]  /*1620*/  ISETP.LT.U32.AND P1, PT, R14, 0x9, P6 ;  /* 0x000000090e00780c */ /* 0x000fe20003721070 */
[----:B------:R-:W-:-:S06]  /*1630*/  VIADD R18, R16, 0x8000 ;  /* 0x0000800010127836 */ /* 0x000fcc0000000000 */
[----:B------:R-:W-:Y:S02]  /*1640*/  @!P5 FSEL R22, R22, R19, !P3 ;  /* 0x000000131616d208 */ /* 0x000fe40005800000 */
[-C--:B------:R-:W-:Y:S01]  /*1650*/  FSETP.NAN.AND P5, PT, R23, R23.reuse, PT ;  /* 0x000000171700720b */ /* 0x080fe20003fa8000 */
[----:B-1----:R-:W-:Y:S01]  /*1660*/  IMAD.WIDE R18, R18, 0x4, R26 ;  /* 0x0000000412127825 */ /* 0x002fe200078e021a */
[----:B------:R-:W-:-:S03]  /*1670*/  FSETP.GEU.AND P3, PT, R15, R23, PT ;  /* 0x000000170f00720b */ /* 0x000fc60003f6e000 */
[----:B------:R-:W-:Y:S01]  /*1680*/  VIADD R21, R13, 0x8200 ;  /* 0x000082000d157836 */ /* 0x000fe20000000000 */
[----:B------:R0:W2:Y:S01]  /*1690*/  @P1 LDG.E.128 R8, desc[UR4][R18.64] ;  /* 0x0000000412081981 */ /* 0x0000a2000c1e1d00 */
[----:B------:R-:W-:-:S06]  /*16a0*/  CS2R R12, SRZ ;  /* 0x00000000000c7805 */ /* 0x000fcc000001ff00 */
[----:B------:R-:W-:Y:S02]  /*16b0*/  @!P5 FSEL R23, R23, R15, !P3 ;  /* 0x0000000f1717d208 */ /* 0x000fe40005800000 */
[----:B------:R-:W-:Y:S01]  /*16c0*/  CS2R R14, SRZ ;  /* 0x00000000000e7805 */ /* 0x000fe2000001ff00 */
[----:B0-----:R-:W-:-:S05]  /*16d0*/  IMAD.WIDE R18, R21, 0x4, R26 ;  /* 0x0000000415127825 */ /* 0x001fca00078e021a */
[----:B------:R0:W5:Y:S01]  /*16e0*/  @P0 LDG.E.128 R12, desc[UR4][R18.64] ;  /* 0x00000004120c0981 */ /* 0x000162000c1e1d00 */
[----:B----4-:R-:W-:Y:S01]  /*16f0*/  SEL R4, R4, 0xff800000, P4 ;  /* 0xff80000004047807 */ /* 0x010fe20002000000 */
[----:B0-----:R-:W0:Y:S03]  /*1700*/  LDC.64 R18, c[0x0][0x210] ;  /* 0x00008400ff127b82 */ /* 0x001e260000000a00 */
[-C--:B------:R-:W-:Y:S01]  /*1710*/  FSETP.NAN.AND P3, PT, R4, R4.reuse, PT ;  /* 0x000000040400720b */ /* 0x080fe20003f68000 */
[----:B------:R-:W-:Y:S01]  /*1720*/  VIADD R26, R16, 0x8200 ;  /* 0x00008200101a7836 */ /* 0x000fe20000000000 */
[----:B------:R-:W-:-:S11]  /*1730*/  FSETP.GEU.AND P5, PT, R17, R4, PT ;  /* 0x000000041100720b */ /* 0x000fd60003fae000 */
[----:B------:R-:W-:Y:S02]  /*1740*/  @!P3 FSEL R4, R4, R17, !P5 ;  /* 0x000000110404b208 */ /* 0x000fe40006800000 */
[----:B------:R-:W-:Y:S01]  /*1750*/  CS2R R16, SRZ ;  /* 0x0000000000107805 */ /* 0x000fe2000001ff00 */
[----:B0-----:R-:W-:Y:S01]  /*1760*/  IMAD.WIDE R26, R26, 0x4, R18 ;  /* 0x000000041a1a7825 */ /* 0x001fe200078e0212 */
[----:B------:R-:W-:-:S06]  /*1770*/  CS2R R18, SRZ ;  /* 0x0000000000127805 */ /* 0x000fcc000001ff00 */
[----:B------:R-:W4:Y:S01]  /*1780*/  @P2 LDG.E.128 R16, desc[UR4][R26.64] ;  /* 0x000000041a102981 */ /* 0x000f22000c1e1d00 */
[----:B------:R-:W-:Y:S02]  /*1790*/  SEL R5, R5, 0xff800000, P4 ;  /* 0xff80000005057807 */ /* 0x000fe40002000000 */
[----:B------:R-:W-:Y:S02]  /*17a0*/  SEL R6, R6, 0xff800000, P4 ;  /* 0xff80000006067807 */ /* 0x000fe40002000000 */
[-C--:B------:R-:W-:Y:S02]  /*17b0*/  FSETP.NAN.AND P3, PT, R5, R5.reuse, PT ;  /* 0x000000050500720b */ /* 0x080fe40003f68000 */
[----:B------:R-:W-:Y:S02]  /*17c0*/  FSETP.NAN.AND P5, PT, R6, R6, PT ;  /* 0x000000060600720b */ /* 0x000fe40003fa8000 */
[----:B------:R-:W-:Y:S02]  /*17d0*/  SEL R7, R7, 0xff800000, P4 ;  /* 0xff80000007077807 */ /* 0x000fe40002000000 */
[----:B------:R-:W-:-:S02]  /*17e0*/  FSETP.GEU.AND P6, PT, R25, R5, PT ;  /* 0x000000051900720b */ /* 0x000fc40003fce000 */
[----:B------:R-:W-:-:S05]  /*17f0*/  FSETP.NAN.AND P4, PT, R7, R7, PT ;  /* 0x000000070700720b */ /* 0x000fca0003f88000 */
[----:B------:R-:W-:Y:S02]  /*1800*/  @!P3 FSEL R5, R5, R25, !P6 ;  /* 0x000000190505b208 */ /* 0x000fe40007000000 */
[----:B------:R-:W-:-:S04]  /*1810*/  FSETP.GEU.AND P3, PT, R3, R6, PT ;  /* 0x000000060300720b */ /* 0x000fc80003f6e000 */
[----:B------:R-:W-:Y:S02]  /*1820*/  @!P5 FSEL R6, R6, R3, !P3 ;  /* 0x000000030606d208 */ /* 0x000fe40005800000 */
[----:B------:R-:W-:-:S04]  /*1830*/  FSETP.GEU.AND P5, PT, R2, R7, PT ;  /* 0x000000070200720b */ /* 0x000fc80003fae000 */
[----:B------:R-:W-:Y:S02]  /*1840*/  @!P4 FSEL R7, R7, R2, !P5 ;  /* 0x000000020707c208 */ /* 0x000fe40006800000 */
[----:B------:R-:W3:Y:S02]  /*1850*/  LDC.64 R2, c[0x0][0x218] ;  /* 0x00008600ff027b82 */ /* 0x000ee40000000a00 */
[----:B---3--:R-:W-:Y:S01]  /*1860*/  IMAD.WIDE R2, R28, 0x4, R2 ;  /* 0x000000041c027825 */ /* 0x008fe200078e0202 */
[----:B--2---:R-:W-:Y:S02]  /*1870*/  SEL R8, R8, 0xff800000, P1 ;  /* 0xff80000008087807 */ /* 0x004fe40000800000 */
[----:B------:R-:W-:Y:S02]  /*1880*/  SEL R9, R9, 0xff800000, P1 ;  /* 0xff80000009097807 */ /* 0x000fe40000800000 */
[----:B------:R-:W-:Y:S02]  /*1890*/  FSETP.NAN.AND P3, PT, R8, R8, PT ;  /* 0x000000080800720b */ /* 0x000fe40003f68000 */
[----:B------:R-:W-:-:S02]  /*18a0*/  SEL R10, R10, 0xff800000, P1 ;  /* 0xff8000000a0a7807 */ /* 0x000fc40000800000 */
[----:B------:R-:W-:Y:S02]  /*18b0*/  FSETP.NAN.AND P5, PT, R9, R9, PT ;  /* 0x000000090900720b */ /* 0x000fe40003fa8000 */
[----:B------:R-:W-:Y:S02]  /*18c0*/  FSETP.NAN.AND P4, PT, R10, R10, PT ;  /* 0x0000000a0a00720b */ /* 0x000fe40003f88000 */
[----:B------:R-:W-:Y:S02]  /*18d0*/  SEL R11, R11, 0xff800000, P1 ;  /* 0xff8000000b0b7807 */ /* 0x000fe40000800000 */
[----:B------:R-:W-:Y:S02]  /*18e0*/  FSETP.GEU.AND P6, PT, R20, R8, PT ;  /* 0x000000081400720b */ /* 0x000fe40003fce000 */
[----:B------:R-:W-:Y:S02]  /*18f0*/  FSETP.NAN.AND P1, PT, R11, R11, PT ;  /* 0x0000000b0b00720b */ /* 0x000fe40003f28000 */
[----:B------:R-:W-:-:S02]  /*1900*/  @!P3 FSEL R8, R8, R20, !P6 ;  /* 0x000000140808b208 */ /* 0x000fc40007000000 */
[----:B------:R-:W-:Y:S02]  /*1910*/  FSETP.GEU.AND P3, PT, R0, R9, PT ;  /* 0x000000090000720b */ /* 0x000fe40003f6e000 */
[----:B------:R-:W-:Y:S02]  /*1920*/  FSETP.GEU.AND P6, PT, R22, R10, PT ;  /* 0x0000000a1600720b */ /* 0x000fe40003fce000 */
[----:B-----5:R-:W-:Y:S02]  /*1930*/  SEL R12, R12, 0xff800000, P0 ;  /* 0xff8000000c0c7807 */ /* 0x020fe40000000000 */
[----:B------:R-:W-:Y:S02]  /*1940*/  SEL R13, R13, 0xff800000, P0 ;  /* 0xff8000000d0d7807 */ /* 0x000fe40000000000 */
[----:B------:R-:W-:Y:S02]  /*1950*/  @!P5 FSEL R9, R9, R0, !P3 ;  /* 0x000000000909d208 */ /* 0x000fe40005800000 */
[----:B------:R-:W-:-:S02]  /*1960*/  @!P4 FSEL R10, R10, R22, !P6 ;  /* 0x000000160a0ac208 */ /* 0x000fc40007000000 */
[----:B------:R-:W-:Y:S02]  /*1970*/  FSETP.NAN.AND P4, PT, R12, R12, PT ;  /* 0x0000000c0c00720b */ /* 0x000fe40003f88000 */
[----:B------:R-:W-:Y:S02]  /*1980*/  FSETP.NAN.AND P3, PT, R13, R13, PT ;  /* 0x0000000d0d00720b */ /* 0x000fe40003f68000 */
[----:B------:R-:W-:Y:S02]  /*1990*/  FSETP.GEU.AND P5, PT, R23, R11, PT ;  /* 0x0000000b1700720b */ /* 0x000fe40003fae000 */
[----:B------:R-:W-:Y:S02]  /*19a0*/  SEL R14, R14, 0xff800000, P0 ;  /* 0xff8000000e0e7807 */ /* 0x000fe40000000000 */
[----:B------:R-:W-:Y:S02]  /*19b0*/  @!P1 FSEL R11, R11, R23, !P5 ;  /* 0x000000170b0b9208 */ /* 0x000fe40006800000 */
[----:B------:R-:W-:-:S02]  /*19c0*/  FSETP.NAN.AND P1, PT, R14, R14, PT ;  /* 0x0000000e0e00720b */ /* 0x000fc40003f28000 */
[----:B------:R-:W-:Y:S02]  /*19d0*/  FSETP.GEU.AND P5, PT, R4, R12, PT ;  /* 0x0000000c0400720b */ /* 0x000fe40003fae000 */
[----:B------:R-:W-:Y:S02]  /*19e0*/  FSETP.GEU.AND P6, PT, R5, R13, PT ;  /* 0x0000000d0500720b */ /* 0x000fe40003fce000 */
[----:B------:R-:W-:Y:S02]  /*19f0*/  SEL R15, R15, 0xff800000, P0 ;  /* 0xff8000000f0f7807 */ /* 0x000fe40000000000 */
[----:B------:R-:W-:Y:S02]  /*1a00*/  @!P4 SEL R12, R12, R4, !P5 ;  /* 0x000000040c0cc207 */ /* 0x000fe40006800000 */
[----:B------:R-:W-:Y:S02]  /*1a10*/  @!P3 SEL R13, R13, R5, !P6 ;  /* 0x000000050d0db207 */ /* 0x000fe40007000000 */
[----:B----4-:R-:W-:-:S02]  /*1a20*/  SEL R19, R19, 0xff800000, P2 ;  /* 0xff80000013137807 */ /* 0x010fc40001000000 */
[----:B------:R-:W-:Y:S02]  /*1a30*/  FSETP.NAN.AND P0, PT, R15, R15, PT ;  /* 0x0000000f0f00720b */ /* 0x000fe40003f08000 */
[----:B------:R-:W-:Y:S02]  /*1a40*/  FSETP.NAN.AND P3, PT, R19, R19, PT ;  /* 0x000000131300720b */ /* 0x000fe40003f68000 */
[----:B------:R-:W-:Y:S02]  /*1a50*/  FSETP.GEU.AND P4, PT, R6, R14, PT ;  /* 0x0000000e0600720b */ /* 0x000fe40003f8e000 */
[----:B------:R-:W-:Y:S02]  /*1a60*/  SEL R16, R16, 0xff800000, P2 ;  /* 0xff80000010107807 */ /* 0x000fe40001000000 */
[----:B------:R-:W-:Y:S02]  /*1a70*/  SEL R17, R17, 0xff800000, P2 ;  /* 0xff80000011117807 */ /* 0x000fe40001000000 */
[----:B------:R-:W-:-:S02]  /*1a80*/  SEL R18, R18, 0xff800000, P2 ;  /* 0xff80000012127807 */ /* 0x000fc40001000000 */
[----:B------:R-:W-:Y:S02]  /*1a90*/  @!P1 SEL R14, R14, R6, !P4 ;  /* 0x000000060e0e9207 */ /* 0x000fe40006000000 */
[----:B------:R-:W-:Y:S02]  /*1aa0*/  FSETP.NAN.AND P1, PT, R16, R16, PT ;  /* 0x000000101000720b */ /* 0x000fe40003f28000 */
[----:B------:R-:W-:Y:S02]  /*1ab0*/  FSETP.NAN.AND P4, PT, R17, R17, PT ;  /* 0x000000111100720b */ /* 0x000fe40003f88000 */
[----:B------:R-:W-:Y:S02]  /*1ac0*/  FSETP.NAN.AND P2, PT, R18, R18, PT ;  /* 0x000000121200720b */ /* 0x000fe40003f48000 */
[----:B------:R-:W-:Y:S02]  /*1ad0*/  FSETP.GEU.AND P5, PT, R7, R15, PT ;  /* 0x0000000f0700720b */ /* 0x000fe40003fae000 */
[----:B------:R-:W-:-:S02]  /*1ae0*/  FSETP.GEU.AND P6, PT, R11, R19, PT ;  /* 0x000000130b00720b */ /* 0x000fc40003fce000 */
[----:B------:R-:W-:Y:S02]  /*1af0*/  @!P0 SEL R15, R15, R7, !P5 ;  /* 0x000000070f0f8207 */ /* 0x000fe40006800000 */
[----:B------:R-:W-:Y:S02]  /*1b00*/  @!P3 SEL R19, R19, R11, !P6 ;  /* 0x0000000b1313b207 */ /* 0x000fe40007000000 */
[----:B------:R-:W-:Y:S02]  /*1b10*/  FSETP.GEU.AND P0, PT, R8, R16, PT ;  /* 0x000000100800720b */ /* 0x000fe40003f0e000 */
[----:B------:R-:W-:Y:S02]  /*1b20*/  FSETP.GEU.AND P3, PT, R9, R17, PT ;  /* 0x000000110900720b */ /* 0x000fe40003f6e000 */
[----:B------:R-:W-:Y:S02]  /*1b30*/  FSETP.GEU.AND P5, PT, R10, R18, PT ;  /* 0x000000120a00720b */ /* 0x000fe40003fae000 */
[----:B------:R-:W-:-:S02]  /*1b40*/  @!P1 SEL R16, R16, R8, !P0 ;  /* 0x0000000810109207 */ /* 0x000fc40004000000 */
[----:B------:R-:W-:Y:S02]  /*1b50*/  @!P4 SEL R17, R17, R9, !P3 ;  /* 0x000000091111c207 */ /* 0x000fe40005800000 */
[----:B------:R-:W-:Y:S01]  /*1b60*/  @!P2 SEL R18, R18, R10, !P5 ;  /* 0x0000000a1212a207 */ /* 0x000fe20006800000 */
[----:B------:R-:W-:Y:S04]  /*1b70*/  STG.E.128 desc[UR4][R2.64], R12 ;  /* 0x0000000c02007986 */ /* 0x000fe8000c101d04 */
[----:B------:R-:W-:Y:S01]  /*1b80*/  STG.E.128 desc[UR4][R2.64+0x800], R16 ;  /* 0x0008001002007986 */ /* 0x000fe2000c101d04 */
[----:B------:R-:W-:Y:S05]  /*1b90*/  EXIT ;  /* 0x000000000000794d */ /* 0x000fea0003800000 */
.L_x_0:
[----:B------:R-:W-:-:S00]  /*1ba0*/  BRA `(.L_x_0) ;  /* 0xfffffffc00fc7947 */ /* 0x000fc0000383ffff */
[----:B------:R-:W-:-:S00]  /*1bb0*/  NOP ;  /* 0x0000000000007918 */ /* 0x000fc00000000000 */
        /* <DEDUP_REMOVED lines=12> */
.L_x_1:


//--------------------- .nv.constant0.triton_poi_fused_max_pool2d_with_indices_18 --------------------------
	.section	.nv.constant0.triton_poi_fused_max_pool2d_with_indices_18,"a",@progbits
	.sectionflags	@""
	.align	4
.nv.constant0.triton_poi_fused_max_pool2d_with_indices_18:
	.zero		548
